	.headerflags	@"EF_CUDA_TEXMODE_UNIFIED EF_CUDA_64BIT_ADDRESS EF_CUDA_ACCELERATORS EF_CUDA_SM90 EF_CUDA_VIRTUAL_SM(EF_CUDA_SM90)"
	.elftype	@"ET_EXEC"


//--------------------- .nv.info                  --------------------------
	.section	.nv.info,"",@"SHT_CUDA_INFO"
	.align	4


	//----- nvinfo : EIATTR_REGCOUNT
	.align		4
        /*0000*/ 	.byte	0x04, 0x2f
        /*0002*/ 	.short	(.L_3 - .L_2)
	.align		4
.L_2:
        /*0004*/ 	.word	index@(triton_poi_fused__native_batch_norm_legit_no_training_convolution_relu_7)
        /*0008*/ 	.word	0x00000016


	//----- nvinfo : EIATTR_MIN_STACK_SIZE
	.align		4
.L_3:
        /*000c*/ 	.byte	0x04, 0x12
        /*000e*/ 	.short	(.L_5 - .L_4)
	.align		4
.L_4:
        /*0010*/ 	.word	index@(triton_poi_fused__native_batch_norm_legit_no_training_convolution_relu_7)
        /*0014*/ 	.word	0x00000000


	//----- nvinfo : EIATTR_FRAME_SIZE
	.align		4
.L_5:
        /*0018*/ 	.byte	0x04, 0x11
        /*001a*/ 	.short	(.L_7 - .L_6)
	.align		4
.L_6:
        /*001c*/ 	.word	index@(triton_poi_fused__native_batch_norm_legit_no_training_convolution_relu_7)
        /*0020*/ 	.word	0x00000000


	//----- nvinfo : EIATTR_MIN_STACK_SIZE
	.align		4
.L_7:
        /*0024*/ 	.byte	0x04, 0x12
        /*0026*/ 	.short	(.L_9 - .L_8)
	.align		4
.L_8:
        /*0028*/ 	.word	index@(triton_poi_fused__native_batch_norm_legit_no_training_convolution_relu_7)
        /*002c*/ 	.word	0x00000000
.L_9:


//--------------------- .nv.info.triton_poi_fused__native_batch_norm_legit_no_training_convolution_relu_7 --------------------------
	.section	.nv.info.triton_poi_fused__native_batch_norm_legit_no_training_convolution_relu_7,"",@"SHT_CUDA_INFO"
	.sectionflags	@""
	.align	4


	//----- nvinfo : EIATTR_CUDA_API_VERSION
	.align		4
        /*0000*/ 	.byte	0x04, 0x37
        /*0002*/ 	.short	(.L_11 - .L_10)
.L_10:
        /*0004*/ 	.word	0x0000007c


	//----- nvinfo : EIATTR_KPARAM_INFO
	.align		4
.L_11:
        /*0008*/ 	.byte	0x04, 0x17
        /*000a*/ 	.short	(.L_13 - .L_12)
.L_12:
        /*000c*/ 	.word	0x00000000
        /*0010*/ 	.short	0x0007
        /*0012*/ 	.short	0x0038
        /*0014*/ 	.byte	0x00, 0xf0, 0x11, 0x00


	//----- nvinfo : EIATTR_KPARAM_INFO
	.align		4
.L_13:
        /*0018*/ 	.byte	0x04, 0x17
        /*001a*/ 	.short	(.L_15 - .L_14)
.L_14:
        /*001c*/ 	.word	0x00000000
        /*0020*/ 	.short	0x0006
        /*0022*/ 	.short	0x0030
        /*0024*/ 	.byte	0x00, 0xf4, 0x21, 0x00


	//----- nvinfo : EIATTR_KPARAM_INFO
	.align		4
.L_15:
        /*0028*/ 	.byte	0x04, 0x17
        /*002a*/ 	.short	(.L_17 - .L_16)
.L_16:
        /*002c*/ 	.word	0x00000000
        /*0030*/ 	.short	0x0005
        /*0032*/ 	.short	0x0028
        /*0034*/ 	.byte	0x00, 0xf4, 0x21, 0x00


	//----- nvinfo : EIATTR_KPARAM_INFO
	.align		4
.L_17:
        /*0038*/ 	.byte	0x04, 0x17
        /*003a*/ 	.short	(.L_19 - .L_18)
.L_18:
        /*003c*/ 	.word	0x00000000
        /*0040*/ 	.short	0x0004
        /*0042*/ 	.short	0x0020
        /*0044*/ 	.byte	0x00, 0xf4, 0x21, 0x00


	//----- nvinfo : EIATTR_KPARAM_INFO
	.align		4
.L_19:
        /*0048*/ 	.byte	0x04, 0x17
        /*004a*/ 	.short	(.L_21 - .L_20)
.L_20:
        /*004c*/ 	.word	0x00000000
        /*0050*/ 	.short	0x0003
        /*0052*/ 	.short	0x0018
        /*0054*/ 	.byte	0x00, 0xf4, 0x21, 0x00


	//----- nvinfo : EIATTR_KPARAM_INFO
	.align		4
.L_21:
        /*0058*/ 	.byte	0x04, 0x17
        /*005a*/ 	.short	(.L_23 - .L_22)
.L_22:
        /*005c*/ 	.word	0x00000000
        /*0060*/ 	.short	0x0002
        /*0062*/ 	.short	0x0010
        /*0064*/ 	.byte	0x00, 0xf4, 0x21, 0x00


	//----- nvinfo : EIATTR_KPARAM_INFO
	.align		4
.L_23:
        /*0068*/ 	.byte	0x04, 0x17
        /*006a*/ 	.short	(.L_25 - .L_24)
.L_24:
        /*006c*/ 	.word	0x00000000
        /*0070*/ 	.short	0x0001
        /*0072*/ 	.short	0x0008
        /*0074*/ 	.byte	0x00, 0xf4, 0x21, 0x00


	//----- nvinfo : EIATTR_KPARAM_INFO
	.align		4
.L_25:
        /*0078*/ 	.byte	0x04, 0x17
        /*007a*/ 	.short	(.L_27 - .L_26)
.L_26:
        /*007c*/ 	.word	0x00000000
        /*0080*/ 	.short	0x0000
        /*0082*/ 	.short	0x0000
        /*0084*/ 	.byte	0x00, 0xf4, 0x21, 0x00


	//----- nvinfo : EIATTR_SPARSE_MMA_MASK
	.align		4
.L_27:
        /*0088*/ 	.byte	0x03, 0x50
        /*008a*/ 	.short	0x0000


	//----- nvinfo : EIATTR_MAXREG_COUNT
	.align		4
        /*008c*/ 	.byte	0x03, 0x1b
        /*008e*/ 	.short	0x00ff


	//----- nvinfo : EIATTR_EXIT_INSTR_OFFSETS
	.align		4
        /*0090*/ 	.byte	0x04, 0x1c
        /*0092*/ 	.short	(.L_29 - .L_28)


	//   ....[0]....
.L_28:
        /*0094*/ 	.word	0x00000430


	//----- nvinfo : EIATTR_REQNTID
	.align		4
.L_29:
        /*0098*/ 	.byte	0x04, 0x10
        /*009a*/ 	.short	(.L_31 - .L_30)
.L_30:
        /*009c*/ 	.word	0x00000100
        /*00a0*/ 	.word	0x00000001
        /*00a4*/ 	.word	0x00000001


	//----- nvinfo : EIATTR_CBANK_PARAM_SIZE
	.align		4
.L_31:
        /*00a8*/ 	.byte	0x03, 0x19
        /*00aa*/ 	.short	0x003c


	//----- nvinfo : EIATTR_PARAM_CBANK
	.align		4
        /*00ac*/ 	.byte	0x04, 0x0a
        /*00ae*/ 	.short	(.L_33 - .L_32)
	.align		4
.L_32:
        /*00b0*/ 	.word	index@(.nv.constant0.triton_poi_fused__native_batch_norm_legit_no_training_convolution_relu_7)
        /*00b4*/ 	.short	0x0210
        /*00b6*/ 	.short	0x003c


	//----- nvinfo : EIATTR_SW_WAR
	.align		4
.L_33:
        /*00b8*/ 	.byte	0x04, 0x36
        /*00ba*/ 	.short	(.L_35 - .L_34)
.L_34:
        /*00bc*/ 	.word	0x00000008
.L_35:


//--------------------- .nv.callgraph             --------------------------
	.section	.nv.callgraph,"",@"SHT_CUDA_CALLGRAPH"
	.align	4
	.sectionentsize	8
	.align		4
        /*0000*/ 	.word	0x00000000
	.align		4
        /*0004*/ 	.word	0xffffffff
	.align		4
        /*0008*/ 	.word	0x00000000
	.align		4
        /*000c*/ 	.word	0xfffffffe
	.align		4
        /*0010*/ 	.word	0x00000000
	.align		4
        /*0014*/ 	.word	0xfffffffd
	.align		4
        /*0018*/ 	.word	0x00000000
	.align		4
        /*001c*/ 	.word	0xfffffffc


//--------------------- .nv.constant4             --------------------------
	.section	.nv.constant4,"a",@progbits
	.align	8
	.align		8
.nv.constant4:
        /*0000*/ 	.dword	_$_str
	.align		8
        /*0008*/ 	.dword	_$_str_$_2


//--------------------- .text.triton_poi_fused__native_batch_norm_legit_no_training_convolution_relu_7 --------------------------
	.section	.text.triton_poi_fused__native_batch_norm_legit_no_training_convolution_relu_7,"ax",@progbits
	.align	128
        .global         triton_poi_fused__native_batch_norm_legit_no_training_convolution_relu_7
        .type           triton_poi_fused__native_batch_norm_legit_no_training_convolution_relu_7,@function
        .size           triton_poi_fused__native_batch_norm_legit_no_training_convolution_relu_7,(.L_x_1 - triton_poi_fused__native_batch_norm_legit_no_training_convolution_relu_7)
        .other          triton_poi_fused__native_batch_norm_legit_no_training_convolution_relu_7,@"STO_CUDA_ENTRY STV_DEFAULT"
triton_poi_fused__native_batch_norm_legit_no_training_convolution_relu_7:
.text.triton_poi_fused__native_batch_norm_legit_no_training_convolution_relu_7:
[----:B------:R-:W-:Y:S01]  /*0000*/  LDC R1, c[0x0][0x28] ;  /* 0x00000a00ff017b82 */ /* 0x000fe20000000800 */
[----:B------:R-:W1:Y:S07]  /*0010*/  S2R R0, SR_TID.X ;  /* 0x0000000000007919 */ /* 0x000e6e0000002100 */
[----:B------:R-:W2:Y:S01]  /*0020*/  LDC.64 R6, c[0x0][0x228] ;  /* 0x00008a00ff067b82 */ /* 0x000ea20000000a00 */
[----:B------:R-:W-:Y:S01]  /*0030*/  ULDC.64 UR4, c[0x0][0x208] ;  /* 0x0000820000047ab9 */ /* 0x000fe20000000a00 */
[----:B------:R-:W3:Y:S06]  /*0040*/  S2R R5, SR_CTAID.X ;  /* 0x0000000000057919 */ /* 0x000eec0000002500 */
[----:B------:R-:W4:Y:S08]  /*0050*/  LDC.64 R12, c[0x0][0x218] ;  /* 0x00008600ff0c7b82 */ /* 0x000f300000000a00 */
[----:B------:R-:W5:Y:S08]  /*0060*/  LDC.64 R14, c[0x0][0x220] ;  /* 0x00008800ff0e7b82 */ /* 0x000f700000000a00 */
[----:B------:R-:W5:Y:S01]  /*0070*/  LDC.64 R10, c[0x0][0x238] ;  /* 0x00008e00ff0a7b82 */ /* 0x000f620000000a00 */
[----:B-1----:R-:W-:-:S07]  /*0080*/  SHF.L.U32 R0, R0, 0x1, RZ ;  /* 0x0000000100007819 */ /* 0x002fce00000006ff */
[----:B------:R-:W1:Y:S01]  /*0090*/  LDC.64 R16, c[0x0][0x230] ;  /* 0x00008c00ff107b82 */ /* 0x000e620000000a00 */
[----:B---3--:R-:W-:Y:S02]  /*00a0*/  SHF.R.S32.HI R3, RZ, 0x16, R5 ;  /* 0x00000016ff037819 */ /* 0x008fe40000011405 */
[----:B------:R-:W-:Y:S02]  /*00b0*/  LOP3.LUT R0, R0, 0x1fe, RZ, 0xc0, !PT ;  /* 0x000001fe00007812 */ /* 0x000fe400078ec0ff */
[----:B------:R-:W-:Y:S02]  /*00c0*/  SGXT R3, R3, 0x1 ;  /* 0x000000010303781a */ /* 0x000fe40000000200 */
[----:B------:R-:W-:-:S04]  /*00d0*/  LEA R0, R5, R0, 0x9 ;  /* 0x0000000005007211 */ /* 0x000fc800078e48ff */
[----:B------:R-:W-:-:S04]  /*00e0*/  LEA.HI R3, R3, R0, RZ, 0x7 ;  /* 0x0000000003037211 */ /* 0x000fc800078f38ff */
[----:B------:R-:W-:-:S04]  /*00f0*/  LOP3.LUT R3, R3, 0xffffff80, RZ, 0xc0, !PT ;  /* 0xffffff8003037812 */ /* 0x000fc800078ec0ff */
[----:B------:R-:W-:Y:S02]  /*0100*/  IADD3 R8, R0, -R3, RZ ;  /* 0x8000000300087210 */ /* 0x000fe40007ffe0ff */
[----:B------:R-:W3:Y:S03]  /*0110*/  LDC.64 R2, c[0x0][0x210] ;  /* 0x00008400ff027b82 */ /* 0x000ee60000000a00 */
[----:B--2---:R-:W-:-:S06]  /*0120*/  IMAD.WIDE R6, R8, 0x4, R6 ;  /* 0x0000000408067825 */ /* 0x004fcc00078e0206 */
[----:B------:R-:W2:Y:S01]  /*0130*/  LDG.E.EL.64 R6, desc[UR4][R6.64] ;  /* 0x0000000406067981 */ /* 0x000ea2000c2e1b00 */
[----:B----4-:R-:W-:-:S04]  /*0140*/  IMAD.WIDE R12, R8, 0x4, R12 ;  /* 0x00000004080c7825 */ /* 0x010fc800078e020c */
[C---:B-----5:R-:W-:Y:S02]  /*0150*/  IMAD.WIDE R14, R8.reuse, 0x4, R14 ;  /* 0x00000004080e7825 */ /* 0x060fe400078e020e */
[----:B------:R-:W4:Y:S02]  /*0160*/  LDG.E.EL.64 R12, desc[UR4][R12.64] ;  /* 0x000000040c0c7981 */ /* 0x000f24000c2e1b00 */
[----:B0-----:R-:W-:Y:S02]  /*0170*/  IMAD.WIDE R10, R8, 0x4, R10 ;  /* 0x00000004080a7825 */ /* 0x001fe400078e020a */
[----:B------:R-:W5:Y:S02]  /*0180*/  LDG.E.EL.64 R14, desc[UR4][R14.64] ;  /* 0x000000040e0e7981 */ /* 0x000f64000c2e1b00 */
[----:B---3--:R-:W-:Y:S02]  /*0190*/  IMAD.WIDE R2, R0, 0x4, R2 ;  /* 0x0000000400027825 */ /* 0x008fe400078e0202 */
[----:B------:R-:W3:Y:S04]  /*01a0*/  LDG.E.EL.64 R10, desc[UR4][R10.64] ;  /* 0x000000040a0a7981 */ /* 0x000ee8000c2e1b00 */
[----:B------:R-:W4:Y:S01]  /*01b0*/  LDG.E.64 R4, desc[UR4][R2.64] ;  /* 0x0000000402047981 */ /* 0x000f22000c1e1b00 */
[----:B-1----:R-:W-:-:S05]  /*01c0*/  IMAD.WIDE R16, R8, 0x4, R16 ;  /* 0x0000000408107825 */ /* 0x002fca00078e0210 */
[----:B------:R0:W3:Y:S02]  /*01d0*/  LDG.E.EL.64 R8, desc[UR4][R16.64] ;  /* 0x0000000410087981 */ /* 0x0000e4000c2e1b00 */
[----:B0-----:R-:W-:Y:S01]  /*01e0*/  HFMA2.MMA R16, -RZ, RZ, 1.625, 0 ;  /* 0x3e800000ff107435 */ /* 0x001fe200000001ff */
[----:B--2---:R-:W-:Y:S01]  /*01f0*/  FADD R6, R6, 9.9999997473787516356e-06 ;  /* 0x3727c5ac06067421 */ /* 0x004fe20000000000 */
[----:B------:R-:W-:-:S03]  /*0200*/  FADD R7, R7, 9.9999997473787516356e-06 ;  /* 0x3727c5ac07077421 */ /* 0x000fc60000000000 */
[----:B------:R-:W0:Y:S08]  /*0210*/  MUFU.SQRT R18, R6 ;  /* 0x0000000600127308 */ /* 0x000e300000002000 */
[----:B------:R1:W2:Y:S01]  /*0220*/  MUFU.SQRT R19, R7 ;  /* 0x0000000700137308 */ /* 0x0002a20000002000 */
[C---:B0-----:R-:W-:Y:S02]  /*0230*/  FSETP.GT.AND P0, PT, R18.reuse, 8.50705917302346158658e+37, PT ;  /* 0x7e8000001200780b */ /* 0x041fe40003f04000 */
[----:B------:R-:W-:Y:S01]  /*0240*/  FSETP.GEU.AND P2, PT, R18, 1.175494350822287508e-38, PT ;  /* 0x008000001200780b */ /* 0x000fe20003f4e000 */
[----:B-1----:R-:W0:Y:S01]  /*0250*/  LDC.64 R6, c[0x0][0x240] ;  /* 0x00009000ff067b82 */ /* 0x002e220000000a00 */
[----:B--2---:R-:W-:-:S02]  /*0260*/  FSETP.GT.AND P1, PT, R19, 8.50705917302346158658e+37, PT ;  /* 0x7e8000001300780b */ /* 0x004fc40003f24000 */
[----:B------:R-:W-:-:S07]  /*0270*/  FSETP.GEU.AND P3, PT, R19, 1.175494350822287508e-38, PT ;  /* 0x008000001300780b */ /* 0x000fce0003f6e000 */
[----:B------:R-:W-:-:S04]  /*0280*/  @P0 FMUL R18, R18, 0.25 ;  /* 0x3e80000012120820 */ /* 0x000fc80000400000 */
[----:B------:R-:W-:Y:S01]  /*0290*/  @!P2 FMUL R18, R18, 16777216 ;  /* 0x4b8000001212a820 */ /* 0x000fe20000400000 */
[----:B------:R-:W-:-:S04]  /*02a0*/  @P1 FMUL R19, R19, 0.25 ;  /* 0x3e80000013131820 */ /* 0x000fc80000400000 */
[----:B------:R-:W-:Y:S01]  /*02b0*/  @!P3 FMUL R19, R19, 16777216 ;  /* 0x4b8000001313b820 */ /* 0x000fe20000400000 */
[----:B------:R-:W1:Y:S01]  /*02c0*/  MUFU.RCP R18, R18 ;  /* 0x0000001200127308 */ /* 0x000e620000001000 */
[----:B------:R-:W-:-:S07]  /*02d0*/  FSEL R17, R16, 1, P0 ;  /* 0x3f80000010117808 */ /* 0x000fce0000000000 */
[----:B------:R-:W2:Y:S01]  /*02e0*/  MUFU.RCP R19, R19 ;  /* 0x0000001300137308 */ /* 0x000ea20000001000 */
[----:B------:R-:W-:Y:S01]  /*02f0*/  FSEL R16, R16, 1, P1 ;  /* 0x3f80000010107808 */ /* 0x000fe20000800000 */
[----:B------:R-:W-:Y:S01]  /*0300*/  @!P2 FMUL R17, R17, 16777216 ;  /* 0x4b8000001111a820 */ /* 0x000fe20000400000 */
[----:B----4-:R-:W-:Y:S01]  /*0310*/  FADD R4, R4, R12 ;  /* 0x0000000c04047221 */ /* 0x010fe20000000000 */
[----:B------:R-:W-:Y:S02]  /*0320*/  FADD R5, R5, R13 ;  /* 0x0000000d05057221 */ /* 0x000fe40000000000 */
[----:B------:R-:W-:Y:S01]  /*0330*/  @!P3 FMUL R16, R16, 16777216 ;  /* 0x4b8000001010b820 */ /* 0x000fe20000400000 */
[----:B-1----:R-:W-:Y:S01]  /*0340*/  FMUL R17, R18, R17 ;  /* 0x0000001112117220 */ /* 0x002fe20000400000 */
[----:B-----5:R-:W-:Y:S01]  /*0350*/  FADD R14, -R14, R4 ;  /* 0x000000040e0e7221 */ /* 0x020fe20000000100 */
[----:B------:R-:W-:Y:S01]  /*0360*/  FADD R15, -R15, R5 ;  /* 0x000000050f0f7221 */ /* 0x000fe20000000100 */
[----:B--2---:R-:W-:-:S02]  /*0370*/  FMUL R16, R19, R16 ;  /* 0x0000001013107220 */ /* 0x004fc40000400000 */
[----:B------:R-:W-:Y:S02]  /*0380*/  FMUL R17, R14, R17 ;  /* 0x000000110e117220 */ /* 0x000fe40000400000 */
[----:B------:R-:W-:Y:S02]  /*0390*/  FMUL R16, R15, R16 ;  /* 0x000000100f107220 */ /* 0x000fe40000400000 */
[----:B---3--:R-:W-:Y:S02]  /*03a0*/  FFMA R8, R8, R17, R10 ;  /* 0x0000001108087223 */ /* 0x008fe4000000000a */
[----:B------:R-:W-:-:S03]  /*03b0*/  FFMA R9, R9, R16, R11 ;  /* 0x0000001009097223 */ /* 0x000fc6000000000b */
[----:B------:R-:W-:Y:S02]  /*03c0*/  FSETP.GEU.AND P0, PT, R8, RZ, PT ;  /* 0x000000ff0800720b */ /* 0x000fe40003f0e000 */
[C---:B------:R-:W-:Y:S01]  /*03d0*/  FSETP.GEU.AND P1, PT, R9.reuse, RZ, PT ;  /* 0x000000ff0900720b */ /* 0x040fe20003f2e000 */
[----:B0-----:R-:W-:Y:S01]  /*03e0*/  IMAD.WIDE R6, R0, 0x4, R6 ;  /* 0x0000000400067825 */ /* 0x001fe200078e0206 */
[----:B------:R-:W-:Y:S02]  /*03f0*/  FSEL R8, R8, RZ, P0 ;  /* 0x000000ff08087208 */ /* 0x000fe40000000000 */
[----:B------:R-:W-:Y:S01]  /*0400*/  FSEL R9, R9, RZ, P1 ;  /* 0x000000ff09097208 */ /* 0x000fe20000800000 */
[----:B------:R-:W-:Y:S04]  /*0410*/  STG.E.64 desc[UR4][R2.64], R4 ;  /* 0x0000000402007986 */ /* 0x000fe8000c101b04 */
[----:B------:R-:W-:Y:S01]  /*0420*/  STG.E.64 desc[UR4][R6.64], R8 ;  /* 0x0000000806007986 */ /* 0x000fe2000c101b04 */
[----:B------:R-:W-:Y:S05]  /*0430*/  EXIT ;  /* 0x000000000000794d */ /* 0x000fea0003800000 */
.L_x_0:
[----:B------:R-:W-:-:S00]  /*0440*/  BRA `(.L_x_0) ;  /* 0xfffffffc00fc7947 */ /* 0x000fc0000383ffff */
[----:B------:R-:W-:-:S00]  /*0450*/  NOP ;  /* 0x0000000000007918 */ /* 0x000fc00000000000 */
        /* <DEDUP_REMOVED lines=10> */
.L_x_1:


//--------------------- .nv.global.init           --------------------------
	.section	.nv.global.init,"aw",@progbits
.nv.global.init:
	.type		_$_str,@object
	.size		_$_str,(_$_str_$_2 - _$_str)
_$_str:
        /*0000*/ 	.byte	0x5f, 0x5f, 0x43, 0x55, 0x44, 0x41, 0x5f, 0x46, 0x54, 0x5a, 0x00
	.type		_$_str_$_2,@object
	.size		_$_str_$_2,(.L_1 - _$_str_$_2)
_$_str_$_2:
        /*000b*/ 	.byte	0x5f, 0x5f, 0x43, 0x55, 0x44, 0x41, 0x5f, 0x50, 0x52, 0x45, 0x43, 0x5f, 0x53, 0x51, 0x52, 0x54
        /*001b*/ 	.byte	0x00
.L_1:


//--------------------- .nv.constant0.triton_poi_fused__native_batch_norm_legit_no_training_convolution_relu_7 --------------------------
	.section	.nv.constant0.triton_poi_fused__native_batch_norm_legit_no_training_convolution_relu_7,"a",@progbits
	.sectionflags	@""
	.align	4
.nv.constant0.triton_poi_fused__native_batch_norm_legit_no_training_convolution_relu_7:
	.zero		588
